//
// Generated by NVIDIA NVVM Compiler
//
// Compiler Build ID: CL-36424714
// Cuda compilation tools, release 13.0, V13.0.88
// Based on NVVM 20.0.0
//

.version 9.0
.target sm_100
.address_size 64

	// .globl	_Z16some_kernel_funcPiS_S_
.extern .func  (.param .b32 func_retval0) vprintf
(
	.param .b64 vprintf_param_0,
	.param .b64 vprintf_param_1
)
;
.global .align 1 .b8 $str[51] = {98, 108, 111, 99, 107, 73, 100, 120, 46, 120, 32, 61, 32, 37, 100, 44, 98, 108, 111, 99, 107, 68, 105, 109, 120, 46, 120, 32, 61, 32, 37, 100, 44, 116, 104, 114, 101, 97, 100, 73, 100, 120, 46, 120, 32, 61, 32, 37, 100, 10};

.visible .entry _Z16some_kernel_funcPiS_S_(
	.param .u64 .ptr .align 1 _Z16some_kernel_funcPiS_S__param_0,
	.param .u64 .ptr .align 1 _Z16some_kernel_funcPiS_S__param_1,
	.param .u64 .ptr .align 1 _Z16some_kernel_funcPiS_S__param_2
)
{
	.local .align 8 .b8 	__local_depot0[16];
	.reg .b64 	%SP;
	.reg .b64 	%SPL;
	.reg .b32 	%r<10>;
	.reg .b64 	%rd<15>;

	mov.u64 	%SPL, __local_depot0;
	cvta.local.u64 	%SP, %SPL;
	ld.param.u64 	%rd1, [_Z16some_kernel_funcPiS_S__param_0];
	ld.param.u64 	%rd2, [_Z16some_kernel_funcPiS_S__param_1];
	ld.param.u64 	%rd3, [_Z16some_kernel_funcPiS_S__param_2];
	cvta.to.global.u64 	%rd4, %rd1;
	cvta.to.global.u64 	%rd5, %rd3;
	cvta.to.global.u64 	%rd6, %rd2;
	add.u64 	%rd7, %SP, 0;
	add.u64 	%rd8, %SPL, 0;
	mov.u32 	%r1, %ctaid.x;
	mov.u32 	%r2, %ntid.x;
	mov.u32 	%r3, %tid.x;
	mad.lo.s32 	%r4, %r1, %r2, %r3;
	mul.wide.s32 	%rd9, %r4, 4;
	add.s64 	%rd10, %rd6, %rd9;
	ld.global.u32 	%r5, [%rd10];
	add.s64 	%rd11, %rd5, %rd9;
	ld.global.u32 	%r6, [%rd11];
	mul.lo.s32 	%r7, %r6, %r5;
	add.s64 	%rd12, %rd4, %rd9;
	st.global.u32 	[%rd12], %r7;
	st.local.v2.u32 	[%rd8], {%r1, %r2};
	st.local.u32 	[%rd8+8], %r3;
	mov.u64 	%rd13, $str;
	cvta.global.u64 	%rd14, %rd13;
	{ // callseq 0, 0
	.param .b64 param0;
	st.param.b64 	[param0], %rd14;
	.param .b64 param1;
	st.param.b64 	[param1], %rd7;
	.param .b32 retval0;
	call.uni (retval0), 
	vprintf, 
	(
	param0, 
	param1
	);
	ld.param.b32 	%r8, [retval0];
	} // callseq 0
	ret;

}


// ===== COMPILED SASS (sm_100) =====

	.target	sm_100

	.elftype	@"ET_EXEC"


//--------------------- .note.nv.tkinfo           --------------------------
	.section	.note.nv.tkinfo,"",@"SHT_NOTE"
	.sectionflags	@"SHF_NOTE_NV_TKINFO"
	.tkinfo
        /*0018*/ 	.word	0x00000002
        /*0030*/ 	.string	""
        /*0030*/ 	.string	"ptxas"
        /*0030*/ 	.string	"Cuda compilation tools, release 13.0, V13.0.88"
        /*0030*/ 	.string	"Build cuda_13.0.r13.0/compiler.36424714_0"
        /*0030*/ 	.string	"-arch sm_100 -m 64 "



//--------------------- .note.nv.cuinfo           --------------------------
	.section	.note.nv.cuinfo,"",@"SHT_NOTE"
	.sectionflags	@"SHF_NOTE_NV_CUINFO"
        /*0018*/ 	.short	0x0002
        /*001a*/ 	.short	0x0064
        /*001c*/ 	.short	0x0082
	.zero		2


//--------------------- .nv.info                  --------------------------
	.section	.nv.info,"",@"SHT_CUDA_INFO"
	.align	4


	//----- nvinfo : EIATTR_REGCOUNT
	.align		4
        /*0000*/ 	.byte	0x04, 0x2f
        /*0002*/ 	.short	(.L_2 - .L_1)
	.align		4
.L_1:
        /*0004*/ 	.word	index@(_Z16some_kernel_funcPiS_S_)
        /*0008*/ 	.word	0x00000018


	//----- nvinfo : EIATTR_FRAME_SIZE
	.align		4
.L_2:
        /*000c*/ 	.byte	0x04, 0x11
        /*000e*/ 	.short	(.L_4 - .L_3)
	.align		4
.L_3:
        /*0010*/ 	.word	index@(_Z16some_kernel_funcPiS_S_)
        /*0014*/ 	.word	0x00000010


	//----- nvinfo : EIATTR_MIN_STACK_SIZE
	.align		4
.L_4:
        /*0018*/ 	.byte	0x04, 0x12
        /*001a*/ 	.short	(.L_6 - .L_5)
	.align		4
.L_5:
        /*001c*/ 	.word	index@(_Z16some_kernel_funcPiS_S_)
        /*0020*/ 	.word	0x00000010
.L_6:


//--------------------- .nv.compat                --------------------------
	.section	.nv.compat,"",@"SHT_CUDA_COMPAT_INFO"
	.align	4
        /*0000*/ 	.byte	0x02, 0x09, 0x00, 0x00, 0x02, 0x02, 0x01, 0x00, 0x02, 0x05, 0x05, 0x00, 0x03, 0x07, 0x01, 0x01
        /*0010*/ 	.byte	0x02, 0x03, 0x00, 0x00, 0x02, 0x06, 0x01, 0x00, 0x04, 0x0b, 0x08, 0x00, 0x09, 0x00, 0x00, 0x00
        /*0020*/ 	.byte	0x00, 0x00, 0x00, 0x00


//--------------------- .nv.info._Z16some_kernel_funcPiS_S_ --------------------------
	.section	.nv.info._Z16some_kernel_funcPiS_S_,"",@"SHT_CUDA_INFO"
	.sectionflags	@""
	.align	4


	//----- nvinfo : EIATTR_CUDA_API_VERSION
	.align		4
        /*0000*/ 	.byte	0x04, 0x37
        /*0002*/ 	.short	(.L_8 - .L_7)
.L_7:
        /*0004*/ 	.word	0x00000082


	//----- nvinfo : EIATTR_KPARAM_INFO
	.align		4
.L_8:
        /*0008*/ 	.byte	0x04, 0x17
        /*000a*/ 	.short	(.L_10 - .L_9)
.L_9:
        /*000c*/ 	.word	0x00000000
        /*0010*/ 	.short	0x0002
        /*0012*/ 	.short	0x0010
        /*0014*/ 	.byte	0x00, 0xf5, 0x21, 0x00


	//----- nvinfo : EIATTR_KPARAM_INFO
	.align		4
.L_10:
        /*0018*/ 	.byte	0x04, 0x17
        /*001a*/ 	.short	(.L_12 - .L_11)
.L_11:
        /*001c*/ 	.word	0x00000000
        /*0020*/ 	.short	0x0001
        /*0022*/ 	.short	0x0008
        /*0024*/ 	.byte	0x00, 0xf5, 0x21, 0x00


	//----- nvinfo : EIATTR_KPARAM_INFO
	.align		4
.L_12:
        /*0028*/ 	.byte	0x04, 0x17
        /*002a*/ 	.short	(.L_14 - .L_13)
.L_13:
        /*002c*/ 	.word	0x00000000
        /*0030*/ 	.short	0x0000
        /*0032*/ 	.short	0x0000
        /*0034*/ 	.byte	0x00, 0xf5, 0x21, 0x00


	//----- nvinfo : EIATTR_SPARSE_MMA_MASK
	.align		4
.L_14:
        /*0038*/ 	.byte	0x03, 0x50
        /*003a*/ 	.short	0x0000


	//----- nvinfo : EIATTR_MAXREG_COUNT
	.align		4
        /*003c*/ 	.byte	0x03, 0x1b
        /*003e*/ 	.short	0x00ff


	//----- nvinfo : EIATTR_EXTERNS
	.align		4
        /*0040*/ 	.byte	0x04, 0x0f
        /*0042*/ 	.short	(.L_16 - .L_15)


	//   ....[0]....
	.align		4
.L_15:
        /*0044*/ 	.word	index@(vprintf)


	//----- nvinfo : EIATTR_MERCURY_ISA_VERSION
	.align		4
.L_16:
        /*0048*/ 	.byte	0x03, 0x5f
        /*004a*/ 	.short	0x0101


	//----- nvinfo : EIATTR_VRC_CTA_INIT_COUNT
	.align		4
        /*004c*/ 	.byte	0x02, 0x4a
	.zero		1
	.zero		1


	//----- nvinfo : EIATTR_SYSCALL_OFFSETS
	.align		4
        /*0050*/ 	.byte	0x04, 0x46
        /*0052*/ 	.short	(.L_18 - .L_17)


	//   ....[0]....
.L_17:
        /*0054*/ 	.word	0x000001d0


	//----- nvinfo : EIATTR_EXIT_INSTR_OFFSETS
	.align		4
.L_18:
        /*0058*/ 	.byte	0x04, 0x1c
        /*005a*/ 	.short	(.L_20 - .L_19)


	//   ....[0]....
.L_19:
        /*005c*/ 	.word	0x000001e0


	//----- nvinfo : EIATTR_CBANK_PARAM_SIZE
	.align		4
.L_20:
        /*0060*/ 	.byte	0x03, 0x19
        /*0062*/ 	.short	0x0018


	//----- nvinfo : EIATTR_PARAM_CBANK
	.align		4
        /*0064*/ 	.byte	0x04, 0x0a
        /*0066*/ 	.short	(.L_22 - .L_21)
	.align		4
.L_21:
        /*0068*/ 	.word	index@(.nv.constant0._Z16some_kernel_funcPiS_S_)
        /*006c*/ 	.short	0x0380
        /*006e*/ 	.short	0x0018


	//----- nvinfo : EIATTR_SW_WAR
	.align		4
.L_22:
        /*0070*/ 	.byte	0x04, 0x36
        /*0072*/ 	.short	(.L_24 - .L_23)
.L_23:
        /*0074*/ 	.word	0x00000008
.L_24:


//--------------------- .nv.callgraph             --------------------------
	.section	.nv.callgraph,"",@"SHT_CUDA_CALLGRAPH"
	.align	4
	.sectionentsize	8
	.align		4
        /*0000*/ 	.word	0x00000000
	.align		4
        /*0004*/ 	.word	0xffffffff
	.align		4
        /*0008*/ 	.word	index@(_Z16some_kernel_funcPiS_S_)
	.align		4
        /*000c*/ 	.word	index@(vprintf)
	.align		4
        /*0010*/ 	.word	0x00000000
	.align		4
        /*0014*/ 	.word	0xfffffffe
	.align		4
        /*0018*/ 	.word	0x00000000
	.align		4
        /*001c*/ 	.word	0xfffffffd
	.align		4
        /*0020*/ 	.word	0x00000000
	.align		4
        /*0024*/ 	.word	0xfffffffc


//--------------------- .nv.constant4             --------------------------
	.section	.nv.constant4,"a",@progbits
	.align	8
	.align		8
.nv.constant4:
        /*0000*/ 	.dword	vprintf
	.align		8
        /*0008*/ 	.dword	$str


//--------------------- .text._Z16some_kernel_funcPiS_S_ --------------------------
	.section	.text._Z16some_kernel_funcPiS_S_,"ax",@progbits
	.align	128
        .global         _Z16some_kernel_funcPiS_S_
        .type           _Z16some_kernel_funcPiS_S_,@function
        .size           _Z16some_kernel_funcPiS_S_,(.L_x_2 - _Z16some_kernel_funcPiS_S_)
        .other          _Z16some_kernel_funcPiS_S_,@"STO_CUDA_ENTRY STV_DEFAULT"
_Z16some_kernel_funcPiS_S_:
.text._Z16some_kernel_funcPiS_S_:
[----:B------:R-:W0:Y:S01]  /*0000*/  LDC R1, c[0x0][0x37c] ;  /* 0x0000df00ff017b82 */ /* 0x000e220000000800 */
[----:B------:R-:W1:Y:S01]  /*0010*/  S2R R12, SR_TID.X ;  /* 0x00000000000c7919 */ /* 0x000e620000002100 */
[----:B------:R-:W2:Y:S06]  /*0020*/  LDCU UR7, c[0x0][0x2fc] ;  /* 0x00005f80ff0777ac */ /* 0x000eac0008000800 */
[----:B------:R-:W1:Y:S01]  /*0030*/  LDC R11, c[0x0][0x360] ;  /* 0x0000d800ff0b7b82 */ /* 0x000e620000000800 */
[----:B0-----:R-:W-:Y:S01]  /*0040*/  IADD3 R1, PT, PT, R1, -0x10, RZ ;  /* 0xfffffff001017810 */ /* 0x001fe20007ffe0ff */
[----:B------:R-:W1:Y:S01]  /*0050*/  S2R R10, SR_CTAID.X ;  /* 0x00000000000a7919 */ /* 0x000e620000002500 */
[----:B------:R-:W0:Y:S05]  /*0060*/  LDCU.64 UR4, c[0x0][0x358] ;  /* 0x00006b00ff0477ac */ /* 0x000e2a0008000a00 */
[----:B------:R-:W3:Y:S08]  /*0070*/  LDC.64 R6, c[0x0][0x390] ;  /* 0x0000e400ff067b82 */ /* 0x000ef00000000a00 */
[----:B------:R-:W4:Y:S08]  /*0080*/  LDC.64 R4, c[0x0][0x388] ;  /* 0x0000e200ff047b82 */ /* 0x000f300000000a00 */
[----:B------:R-:W5:Y:S01]  /*0090*/  LDC.64 R2, c[0x0][0x380] ;  /* 0x0000e000ff027b82 */ /* 0x000f620000000a00 */
[----:B------:R-:W-:Y:S01]  /*00a0*/  MOV R8, 0x0 ;  /* 0x0000000000087802 */ /* 0x000fe20000000f00 */
[----:B------:R-:W2:Y:S01]  /*00b0*/  LDCU UR6, c[0x0][0x2f8] ;  /* 0x00005f00ff0677ac */ /* 0x000ea20008000800 */
[----:B------:R-:W2:Y:S01]  /*00c0*/  LDCU.64 UR8, c[0x4][0x8] ;  /* 0x01000100ff0877ac */ /* 0x000ea20008000a00 */
[----:B-1----:R-:W-:-:S04]  /*00d0*/  IMAD R9, R10, R11, R12 ;  /* 0x0000000b0a097224 */ /* 0x002fc800078e020c */
[----:B---3--:R-:W-:-:S04]  /*00e0*/  IMAD.WIDE R6, R9, 0x4, R6 ;  /* 0x0000000409067825 */ /* 0x008fc800078e0206 */
[C---:B----4-:R-:W-:Y:S02]  /*00f0*/  IMAD.WIDE R4, R9.reuse, 0x4, R4 ;  /* 0x0000000409047825 */ /* 0x050fe400078e0204 */
[----:B0-----:R2:W3:Y:S04]  /*0100*/  LDG.E R7, desc[UR4][R6.64] ;  /* 0x0000000406077981 */ /* 0x0014e8000c1e1900 */
[----:B------:R0:W3:Y:S01]  /*0110*/  LDG.E R0, desc[UR4][R4.64] ;  /* 0x0000000404007981 */ /* 0x0000e2000c1e1900 */
[----:B-----5:R-:W-:Y:S02]  /*0120*/  IMAD.WIDE R2, R9, 0x4, R2 ;  /* 0x0000000409027825 */ /* 0x020fe400078e0202 */
[----:B------:R-:W1:Y:S01]  /*0130*/  LDC.64 R8, c[0x4][R8] ;  /* 0x0100000008087b82 */ /* 0x000e620000000a00 */
[----:B------:R4:W-:Y:S04]  /*0140*/  STL [R1+0x8], R12 ;  /* 0x0000080c01007387 */ /* 0x0009e80000100800 */
[----:B------:R4:W-:Y:S01]  /*0150*/  STL.64 [R1], R10 ;  /* 0x0000000a01007387 */ /* 0x0009e20000100a00 */
[----:B--2---:R-:W-:-:S02]  /*0160*/  IADD3 R6, P0, PT, R1, UR6, RZ ;  /* 0x0000000601067c10 */ /* 0x004fc4000ff1e0ff */
[----:B0-----:R-:W-:Y:S02]  /*0170*/  MOV R4, UR8 ;  /* 0x0000000800047c02 */ /* 0x001fe40008000f00 */
[----:B------:R-:W-:Y:S01]  /*0180*/  MOV R5, UR9 ;  /* 0x0000000900057c02 */ /* 0x000fe20008000f00 */
[----:B---3--:R-:W-:-:S05]  /*0190*/  IMAD R0, R0, R7, RZ ;  /* 0x0000000700007224 */ /* 0x008fca00078e02ff */
[----:B------:R4:W-:Y:S01]  /*01a0*/  STG.E desc[UR4][R2.64], R0 ;  /* 0x0000000002007986 */ /* 0x0009e2000c101904 */
[----:B-1----:R-:W-:-:S07]  /*01b0*/  IADD3.X R7, PT, PT, RZ, UR7, RZ, P0, !PT ;  /* 0x00000007ff077c10 */ /* 0x002fce00087fe4ff */
[----:B------:R-:W-:-:S07]  /*01c0*/  LEPC R20, `(.L_x_0) ;  /* 0x000000001014794e */ /* 0x000fce0000000000 */
[----:B----4-:R-:W-:Y:S05]  /*01d0*/  CALL.ABS.NOINC R8 ;  /* 0x0000000008007343 */ /* 0x010fea0003c00000 */
.L_x_0:
[----:B------:R-:W-:Y:S05]  /*01e0*/  EXIT ;  /* 0x000000000000794d */ /* 0x000fea0003800000 */
.L_x_1:
[----:B------:R-:W-:-:S00]  /*01f0*/  BRA `(.L_x_1) ;  /* 0xfffffffc00fc7947 */ /* 0x000fc0000383ffff */
[----:B------:R-:W-:-:S00]  /*0200*/  NOP ;  /* 0x0000000000007918 */ /* 0x000fc00000000000 */
[----:B------:R-:W-:-:S00]  /*0210*/  NOP ;  /* 0x0000000000007918 */ /* 0x000fc00000000000 */
[----:B------:R-:W-:-:S00]  /*0220*/  NOP ;  /* 0x0000000000007918 */ /* 0x000fc00000000000 */
[----:B------:R-:W-:-:S00]  /*0230*/  NOP ;  /* 0x0000000000007918 */ /* 0x000fc00000000000 */
[----:B------:R-:W-:-:S00]  /*0240*/  NOP ;  /* 0x0000000000007918 */ /* 0x000fc00000000000 */
[----:B------:R-:W-:-:S00]  /*0250*/  NOP ;  /* 0x0000000000007918 */ /* 0x000fc00000000000 */
[----:B------:R-:W-:-:S00]  /*0260*/  NOP ;  /* 0x0000000000007918 */ /* 0x000fc00000000000 */
[----:B------:R-:W-:-:S00]  /*0270*/  NOP ;  /* 0x0000000000007918 */ /* 0x000fc00000000000 */
.L_x_2:


//--------------------- .nv.global.init           --------------------------
	.section	.nv.global.init,"aw",@progbits
.nv.global.init:
	.type		$str,@object
	.size		$str,(.L_0 - $str)
$str:
        /*0000*/ 	.byte	0x62, 0x6c, 0x6f, 0x63, 0x6b, 0x49, 0x64, 0x78, 0x2e, 0x78, 0x20, 0x3d, 0x20, 0x25, 0x64, 0x2c
        /*0010*/ 	.byte	0x62, 0x6c, 0x6f, 0x63, 0x6b, 0x44, 0x69, 0x6d, 0x78, 0x2e, 0x78, 0x20, 0x3d, 0x20, 0x25, 0x64
        /*0020*/ 	.byte	0x2c, 0x74, 0x68, 0x72, 0x65, 0x61, 0x64, 0x49, 0x64, 0x78, 0x2e, 0x78, 0x20, 0x3d, 0x20, 0x25
        /*0030*/ 	.byte	0x64, 0x0a, 0x00
.L_0:


//--------------------- .nv.shared.reserved.0     --------------------------
	.section	.nv.shared.reserved.0,"aw",@nobits
	.weak		__nv_reservedSMEM_offset_0_alias
	.size		__nv_reservedSMEM_offset_0_alias, 0, 64
	.other		__nv_reservedSMEM_offset_0_alias,@"STO_CUDA_RESERVED_SHARED STV_DEFAULT"
__nv_reservedSMEM_offset_0_alias:
	.zero		0
	.zero		64


//--------------------- .nv.constant0._Z16some_kernel_funcPiS_S_ --------------------------
	.section	.nv.constant0._Z16some_kernel_funcPiS_S_,"a",@progbits
	.sectionflags	@""
	.align	4
.nv.constant0._Z16some_kernel_funcPiS_S_:
	.zero		920


//--------------------- SYMBOLS --------------------------

	.type		.nv.reservedSmem.offset0,@object
	.size		.nv.reservedSmem.offset0,0x4
	.type		vprintf,@function
